//
// Generated by NVIDIA NVVM Compiler
//
// Compiler Build ID: CL-36424714
// Cuda compilation tools, release 13.0, V13.0.88
// Based on NVVM 20.0.0
//

.version 9.0
.target sm_100
.address_size 64

	// .globl	_Z9calculatePcii

.visible .entry _Z9calculatePcii(
	.param .u64 .ptr .align 1 _Z9calculatePcii_param_0,
	.param .u32 _Z9calculatePcii_param_1,
	.param .u32 _Z9calculatePcii_param_2
)
{
	.reg .pred 	%p<2>;
	.reg .b32 	%r<13>;
	.reg .b64 	%rd<7>;

	ld.param.u64 	%rd1, [_Z9calculatePcii_param_0];
	ld.param.u32 	%r3, [_Z9calculatePcii_param_1];
	ld.param.u32 	%r2, [_Z9calculatePcii_param_2];
	mov.u32 	%r4, %ntid.x;
	mov.u32 	%r5, %ctaid.x;
	mov.u32 	%r6, %tid.x;
	mad.lo.s32 	%r7, %r4, %r5, %r6;
	mul.lo.s32 	%r8, %r7, %r2;
	shl.b32 	%r1, %r8, 1;
	add.s32 	%r9, %r3, -1;
	setp.ge.s32 	%p1, %r1, %r9;
	@%p1 bra 	$L__BB0_2;
	cvta.to.global.u64 	%rd2, %rd1;
	mul.wide.s32 	%rd3, %r1, 4;
	add.s64 	%rd4, %rd2, %rd3;
	ld.global.u32 	%r10, [%rd4];
	mul.wide.s32 	%rd5, %r2, 4;
	add.s64 	%rd6, %rd4, %rd5;
	ld.global.u32 	%r11, [%rd6];
	xor.b32  	%r12, %r11, %r10;
	st.global.u32 	[%rd4], %r12;
$L__BB0_2:
	ret;

}


// ===== COMPILED SASS (sm_100) =====

	.target	sm_100

	.elftype	@"ET_EXEC"


//--------------------- .note.nv.tkinfo           --------------------------
	.section	.note.nv.tkinfo,"",@"SHT_NOTE"
	.sectionflags	@"SHF_NOTE_NV_TKINFO"
	.tkinfo
        /*0018*/ 	.word	0x00000002
        /*0030*/ 	.string	""
        /*0030*/ 	.string	"ptxas"
        /*0030*/ 	.string	"Cuda compilation tools, release 13.0, V13.0.88"
        /*0030*/ 	.string	"Build cuda_13.0.r13.0/compiler.36424714_0"
        /*0030*/ 	.string	"-arch sm_100 -m 64 "



//--------------------- .note.nv.cuinfo           --------------------------
	.section	.note.nv.cuinfo,"",@"SHT_NOTE"
	.sectionflags	@"SHF_NOTE_NV_CUINFO"
        /*0018*/ 	.short	0x0002
        /*001a*/ 	.short	0x0064
        /*001c*/ 	.short	0x0082
	.zero		2


//--------------------- .nv.info                  --------------------------
	.section	.nv.info,"",@"SHT_CUDA_INFO"
	.align	4


	//----- nvinfo : EIATTR_REGCOUNT
	.align		4
        /*0000*/ 	.byte	0x04, 0x2f
        /*0002*/ 	.short	(.L_1 - .L_0)
	.align		4
.L_0:
        /*0004*/ 	.word	index@(_Z9calculatePcii)
        /*0008*/ 	.word	0x0000000a


	//----- nvinfo : EIATTR_FRAME_SIZE
	.align		4
.L_1:
        /*000c*/ 	.byte	0x04, 0x11
        /*000e*/ 	.short	(.L_3 - .L_2)
	.align		4
.L_2:
        /*0010*/ 	.word	index@(_Z9calculatePcii)
        /*0014*/ 	.word	0x00000000


	//----- nvinfo : EIATTR_MIN_STACK_SIZE
	.align		4
.L_3:
        /*0018*/ 	.byte	0x04, 0x12
        /*001a*/ 	.short	(.L_5 - .L_4)
	.align		4
.L_4:
        /*001c*/ 	.word	index@(_Z9calculatePcii)
        /*0020*/ 	.word	0x00000000
.L_5:


//--------------------- .nv.compat                --------------------------
	.section	.nv.compat,"",@"SHT_CUDA_COMPAT_INFO"
	.align	4
        /*0000*/ 	.byte	0x02, 0x09, 0x00, 0x00, 0x02, 0x02, 0x01, 0x00, 0x02, 0x05, 0x05, 0x00, 0x03, 0x07, 0x01, 0x01
        /*0010*/ 	.byte	0x02, 0x03, 0x00, 0x00, 0x02, 0x06, 0x01, 0x00, 0x04, 0x0b, 0x08, 0x00, 0x09, 0x00, 0x00, 0x00
        /*0020*/ 	.byte	0x00, 0x00, 0x00, 0x00


//--------------------- .nv.info._Z9calculatePcii --------------------------
	.section	.nv.info._Z9calculatePcii,"",@"SHT_CUDA_INFO"
	.sectionflags	@""
	.align	4


	//----- nvinfo : EIATTR_CUDA_API_VERSION
	.align		4
        /*0000*/ 	.byte	0x04, 0x37
        /*0002*/ 	.short	(.L_7 - .L_6)
.L_6:
        /*0004*/ 	.word	0x00000082


	//----- nvinfo : EIATTR_KPARAM_INFO
	.align		4
.L_7:
        /*0008*/ 	.byte	0x04, 0x17
        /*000a*/ 	.short	(.L_9 - .L_8)
.L_8:
        /*000c*/ 	.word	0x00000000
        /*0010*/ 	.short	0x0002
        /*0012*/ 	.short	0x000c
        /*0014*/ 	.byte	0x00, 0xf0, 0x11, 0x00


	//----- nvinfo : EIATTR_KPARAM_INFO
	.align		4
.L_9:
        /*0018*/ 	.byte	0x04, 0x17
        /*001a*/ 	.short	(.L_11 - .L_10)
.L_10:
        /*001c*/ 	.word	0x00000000
        /*0020*/ 	.short	0x0001
        /*0022*/ 	.short	0x0008
        /*0024*/ 	.byte	0x00, 0xf0, 0x11, 0x00


	//----- nvinfo : EIATTR_KPARAM_INFO
	.align		4
.L_11:
        /*0028*/ 	.byte	0x04, 0x17
        /*002a*/ 	.short	(.L_13 - .L_12)
.L_12:
        /*002c*/ 	.word	0x00000000
        /*0030*/ 	.short	0x0000
        /*0032*/ 	.short	0x0000
        /*0034*/ 	.byte	0x00, 0xf5, 0x21, 0x00


	//----- nvinfo : EIATTR_SPARSE_MMA_MASK
	.align		4
.L_13:
        /*0038*/ 	.byte	0x03, 0x50
        /*003a*/ 	.short	0x0000


	//----- nvinfo : EIATTR_MAXREG_COUNT
	.align		4
        /*003c*/ 	.byte	0x03, 0x1b
        /*003e*/ 	.short	0x00ff


	//----- nvinfo : EIATTR_MERCURY_ISA_VERSION
	.align		4
        /*0040*/ 	.byte	0x03, 0x5f
        /*0042*/ 	.short	0x0101


	//----- nvinfo : EIATTR_VRC_CTA_INIT_COUNT
	.align		4
        /*0044*/ 	.byte	0x02, 0x4a
	.zero		1
	.zero		1


	//----- nvinfo : EIATTR_EXIT_INSTR_OFFSETS
	.align		4
        /*0048*/ 	.byte	0x04, 0x1c
        /*004a*/ 	.short	(.L_15 - .L_14)


	//   ....[0]....
.L_14:
        /*004c*/ 	.word	0x000000a0


	//   ....[1]....
        /*0050*/ 	.word	0x00000130


	//----- nvinfo : EIATTR_CBANK_PARAM_SIZE
	.align		4
.L_15:
        /*0054*/ 	.byte	0x03, 0x19
        /*0056*/ 	.short	0x0010


	//----- nvinfo : EIATTR_PARAM_CBANK
	.align		4
        /*0058*/ 	.byte	0x04, 0x0a
        /*005a*/ 	.short	(.L_17 - .L_16)
	.align		4
.L_16:
        /*005c*/ 	.word	index@(.nv.constant0._Z9calculatePcii)
        /*0060*/ 	.short	0x0380
        /*0062*/ 	.short	0x0010


	//----- nvinfo : EIATTR_SW_WAR
	.align		4
.L_17:
        /*0064*/ 	.byte	0x04, 0x36
        /*0066*/ 	.short	(.L_19 - .L_18)
.L_18:
        /*0068*/ 	.word	0x00000008
.L_19:


//--------------------- .nv.callgraph             --------------------------
	.section	.nv.callgraph,"",@"SHT_CUDA_CALLGRAPH"
	.align	4
	.sectionentsize	8
	.align		4
        /*0000*/ 	.word	0x00000000
	.align		4
        /*0004*/ 	.word	0xffffffff
	.align		4
        /*0008*/ 	.word	0x00000000
	.align		4
        /*000c*/ 	.word	0xfffffffe
	.align		4
        /*0010*/ 	.word	0x00000000
	.align		4
        /*0014*/ 	.word	0xfffffffd
	.align		4
        /*0018*/ 	.word	0x00000000
	.align		4
        /*001c*/ 	.word	0xfffffffc


//--------------------- .text._Z9calculatePcii    --------------------------
	.section	.text._Z9calculatePcii,"ax",@progbits
	.align	128
        .global         _Z9calculatePcii
        .type           _Z9calculatePcii,@function
        .size           _Z9calculatePcii,(.L_x_1 - _Z9calculatePcii)
        .other          _Z9calculatePcii,@"STO_CUDA_ENTRY STV_DEFAULT"
_Z9calculatePcii:
.text._Z9calculatePcii:
[----:B------:R-:W-:Y:S01]  /*0000*/  LDC R1, c[0x0][0x37c] ;  /* 0x0000df00ff017b82 */ /* 0x000fe20000000800 */
[----:B------:R-:W0:Y:S07]  /*0010*/  S2R R0, SR_CTAID.X ;  /* 0x0000000000007919 */ /* 0x000e2e0000002500 */
[----:B------:R-:W1:Y:S01]  /*0020*/  LDC.64 R6, c[0x0][0x388] ;  /* 0x0000e200ff067b82 */ /* 0x000e620000000a00 */
[----:B------:R-:W0:Y:S01]  /*0030*/  LDCU UR4, c[0x0][0x360] ;  /* 0x00006c00ff0477ac */ /* 0x000e220008000800 */
[----:B------:R-:W0:Y:S01]  /*0040*/  S2R R3, SR_TID.X ;  /* 0x0000000000037919 */ /* 0x000e220000002100 */
[----:B-1----:R-:W-:Y:S01]  /*0050*/  IADD3 R2, PT, PT, R6, -0x1, RZ ;  /* 0xffffffff06027810 */ /* 0x002fe20007ffe0ff */
[----:B0-----:R-:W-:-:S04]  /*0060*/  IMAD R0, R0, UR4, R3 ;  /* 0x0000000400007c24 */ /* 0x001fc8000f8e0203 */
[----:B------:R-:W-:-:S05]  /*0070*/  IMAD R0, R0, R7, RZ ;  /* 0x0000000700007224 */ /* 0x000fca00078e02ff */
[----:B------:R-:W-:-:S04]  /*0080*/  SHF.L.U32 R5, R0, 0x1, RZ ;  /* 0x0000000100057819 */ /* 0x000fc800000006ff */
[----:B------:R-:W-:-:S13]  /*0090*/  ISETP.GE.AND P0, PT, R5, R2, PT ;  /* 0x000000020500720c */ /* 0x000fda0003f06270 */
[----:B------:R-:W-:Y:S05]  /*00a0*/  @P0 EXIT ;  /* 0x000000000000094d */ /* 0x000fea0003800000 */
[----:B------:R-:W0:Y:S01]  /*00b0*/  LDC.64 R2, c[0x0][0x380] ;  /* 0x0000e000ff027b82 */ /* 0x000e220000000a00 */
[----:B------:R-:W1:Y:S01]  /*00c0*/  LDCU.64 UR4, c[0x0][0x358] ;  /* 0x00006b00ff0477ac */ /* 0x000e620008000a00 */
[----:B0-----:R-:W-:-:S05]  /*00d0*/  IMAD.WIDE R2, R5, 0x4, R2 ;  /* 0x0000000405027825 */ /* 0x001fca00078e0202 */
[----:B-1----:R-:W2:Y:S01]  /*00e0*/  LDG.E R0, desc[UR4][R2.64] ;  /* 0x0000000402007981 */ /* 0x002ea2000c1e1900 */
[----:B------:R-:W-:-:S06]  /*00f0*/  IMAD.WIDE R4, R7, 0x4, R2 ;  /* 0x0000000407047825 */ /* 0x000fcc00078e0202 */
[----:B------:R-:W2:Y:S02]  /*0100*/  LDG.E R5, desc[UR4][R4.64] ;  /* 0x0000000404057981 */ /* 0x000ea4000c1e1900 */
[----:B--2---:R-:W-:-:S05]  /*0110*/  LOP3.LUT R7, R5, R0, RZ, 0x3c, !PT ;  /* 0x0000000005077212 */ /* 0x004fca00078e3cff */
[----:B------:R-:W-:Y:S01]  /*0120*/  STG.E desc[UR4][R2.64], R7 ;  /* 0x0000000702007986 */ /* 0x000fe2000c101904 */
[----:B------:R-:W-:Y:S05]  /*0130*/  EXIT ;  /* 0x000000000000794d */ /* 0x000fea0003800000 */
.L_x_0:
[----:B------:R-:W-:-:S00]  /*0140*/  BRA `(.L_x_0) ;  /* 0xfffffffc00fc7947 */ /* 0x000fc0000383ffff */
[----:B------:R-:W-:-:S00]  /*0150*/  NOP ;  /* 0x0000000000007918 */ /* 0x000fc00000000000 */
        /* <DEDUP_REMOVED lines=10> */
.L_x_1:


//--------------------- .nv.shared.reserved.0     --------------------------
	.section	.nv.shared.reserved.0,"aw",@nobits
	.weak		__nv_reservedSMEM_offset_0_alias
	.size		__nv_reservedSMEM_offset_0_alias, 0, 64
	.other		__nv_reservedSMEM_offset_0_alias,@"STO_CUDA_RESERVED_SHARED STV_DEFAULT"
__nv_reservedSMEM_offset_0_alias:
	.zero		0
	.zero		64


//--------------------- .nv.constant0._Z9calculatePcii --------------------------
	.section	.nv.constant0._Z9calculatePcii,"a",@progbits
	.sectionflags	@""
	.align	4
.nv.constant0._Z9calculatePcii:
	.zero		912


//--------------------- SYMBOLS --------------------------

	.type		.nv.reservedSmem.offset0,@object
	.size		.nv.reservedSmem.offset0,0x4
